//
// Generated by NVIDIA NVVM Compiler
//
// Compiler Build ID: CL-36424714
// Cuda compilation tools, release 13.0, V13.0.88
// Based on NVVM 20.0.0
//

.version 9.0
.target sm_100
.address_size 64

	// .globl	_Z10kernel_addPiS_S_

.visible .entry _Z10kernel_addPiS_S_(
	.param .u64 .ptr .align 1 _Z10kernel_addPiS_S__param_0,
	.param .u64 .ptr .align 1 _Z10kernel_addPiS_S__param_1,
	.param .u64 .ptr .align 1 _Z10kernel_addPiS_S__param_2
)
{
	.reg .pred 	%p<2>;
	.reg .b32 	%r<8>;
	.reg .b64 	%rd<11>;

	ld.param.u64 	%rd1, [_Z10kernel_addPiS_S__param_0];
	ld.param.u64 	%rd2, [_Z10kernel_addPiS_S__param_1];
	ld.param.u64 	%rd3, [_Z10kernel_addPiS_S__param_2];
	mov.u32 	%r2, %tid.x;
	mov.u32 	%r3, %ctaid.x;
	mov.u32 	%r4, %ntid.x;
	mad.lo.s32 	%r1, %r3, %r4, %r2;
	setp.gt.s32 	%p1, %r1, 999;
	@%p1 bra 	$L__BB0_2;
	cvta.to.global.u64 	%rd4, %rd1;
	cvta.to.global.u64 	%rd5, %rd2;
	cvta.to.global.u64 	%rd6, %rd3;
	mul.wide.s32 	%rd7, %r1, 4;
	add.s64 	%rd8, %rd4, %rd7;
	ld.global.u32 	%r5, [%rd8];
	add.s64 	%rd9, %rd5, %rd7;
	ld.global.u32 	%r6, [%rd9];
	add.s32 	%r7, %r6, %r5;
	add.s64 	%rd10, %rd6, %rd7;
	st.global.u32 	[%rd10], %r7;
$L__BB0_2:
	ret;

}


// ===== COMPILED SASS (sm_100) =====

	.target	sm_100

	.elftype	@"ET_EXEC"


//--------------------- .note.nv.tkinfo           --------------------------
	.section	.note.nv.tkinfo,"",@"SHT_NOTE"
	.sectionflags	@"SHF_NOTE_NV_TKINFO"
	.tkinfo
        /*0018*/ 	.word	0x00000002
        /*0030*/ 	.string	""
        /*0030*/ 	.string	"ptxas"
        /*0030*/ 	.string	"Cuda compilation tools, release 13.0, V13.0.88"
        /*0030*/ 	.string	"Build cuda_13.0.r13.0/compiler.36424714_0"
        /*0030*/ 	.string	"-arch sm_100 -m 64 "



//--------------------- .note.nv.cuinfo           --------------------------
	.section	.note.nv.cuinfo,"",@"SHT_NOTE"
	.sectionflags	@"SHF_NOTE_NV_CUINFO"
        /*0018*/ 	.short	0x0002
        /*001a*/ 	.short	0x0064
        /*001c*/ 	.short	0x0082
	.zero		2


//--------------------- .nv.info                  --------------------------
	.section	.nv.info,"",@"SHT_CUDA_INFO"
	.align	4


	//----- nvinfo : EIATTR_REGCOUNT
	.align		4
        /*0000*/ 	.byte	0x04, 0x2f
        /*0002*/ 	.short	(.L_1 - .L_0)
	.align		4
.L_0:
        /*0004*/ 	.word	index@(_Z10kernel_addPiS_S_)
        /*0008*/ 	.word	0x0000000c


	//----- nvinfo : EIATTR_FRAME_SIZE
	.align		4
.L_1:
        /*000c*/ 	.byte	0x04, 0x11
        /*000e*/ 	.short	(.L_3 - .L_2)
	.align		4
.L_2:
        /*0010*/ 	.word	index@(_Z10kernel_addPiS_S_)
        /*0014*/ 	.word	0x00000000


	//----- nvinfo : EIATTR_MIN_STACK_SIZE
	.align		4
.L_3:
        /*0018*/ 	.byte	0x04, 0x12
        /*001a*/ 	.short	(.L_5 - .L_4)
	.align		4
.L_4:
        /*001c*/ 	.word	index@(_Z10kernel_addPiS_S_)
        /*0020*/ 	.word	0x00000000
.L_5:


//--------------------- .nv.compat                --------------------------
	.section	.nv.compat,"",@"SHT_CUDA_COMPAT_INFO"
	.align	4
        /*0000*/ 	.byte	0x02, 0x09, 0x00, 0x00, 0x02, 0x02, 0x01, 0x00, 0x02, 0x05, 0x05, 0x00, 0x03, 0x07, 0x01, 0x01
        /*0010*/ 	.byte	0x02, 0x03, 0x00, 0x00, 0x02, 0x06, 0x01, 0x00, 0x04, 0x0b, 0x08, 0x00, 0x09, 0x00, 0x00, 0x00
        /*0020*/ 	.byte	0x00, 0x00, 0x00, 0x00


//--------------------- .nv.info._Z10kernel_addPiS_S_ --------------------------
	.section	.nv.info._Z10kernel_addPiS_S_,"",@"SHT_CUDA_INFO"
	.sectionflags	@""
	.align	4


	//----- nvinfo : EIATTR_CUDA_API_VERSION
	.align		4
        /*0000*/ 	.byte	0x04, 0x37
        /*0002*/ 	.short	(.L_7 - .L_6)
.L_6:
        /*0004*/ 	.word	0x00000082


	//----- nvinfo : EIATTR_KPARAM_INFO
	.align		4
.L_7:
        /*0008*/ 	.byte	0x04, 0x17
        /*000a*/ 	.short	(.L_9 - .L_8)
.L_8:
        /*000c*/ 	.word	0x00000000
        /*0010*/ 	.short	0x0002
        /*0012*/ 	.short	0x0010
        /*0014*/ 	.byte	0x00, 0xf5, 0x21, 0x00


	//----- nvinfo : EIATTR_KPARAM_INFO
	.align		4
.L_9:
        /*0018*/ 	.byte	0x04, 0x17
        /*001a*/ 	.short	(.L_11 - .L_10)
.L_10:
        /*001c*/ 	.word	0x00000000
        /*0020*/ 	.short	0x0001
        /*0022*/ 	.short	0x0008
        /*0024*/ 	.byte	0x00, 0xf5, 0x21, 0x00


	//----- nvinfo : EIATTR_KPARAM_INFO
	.align		4
.L_11:
        /*0028*/ 	.byte	0x04, 0x17
        /*002a*/ 	.short	(.L_13 - .L_12)
.L_12:
        /*002c*/ 	.word	0x00000000
        /*0030*/ 	.short	0x0000
        /*0032*/ 	.short	0x0000
        /*0034*/ 	.byte	0x00, 0xf5, 0x21, 0x00


	//----- nvinfo : EIATTR_SPARSE_MMA_MASK
	.align		4
.L_13:
        /*0038*/ 	.byte	0x03, 0x50
        /*003a*/ 	.short	0x0000


	//----- nvinfo : EIATTR_MAXREG_COUNT
	.align		4
        /*003c*/ 	.byte	0x03, 0x1b
        /*003e*/ 	.short	0x00ff


	//----- nvinfo : EIATTR_MERCURY_ISA_VERSION
	.align		4
        /*0040*/ 	.byte	0x03, 0x5f
        /*0042*/ 	.short	0x0101


	//----- nvinfo : EIATTR_VRC_CTA_INIT_COUNT
	.align		4
        /*0044*/ 	.byte	0x02, 0x4a
	.zero		1
	.zero		1


	//----- nvinfo : EIATTR_EXIT_INSTR_OFFSETS
	.align		4
        /*0048*/ 	.byte	0x04, 0x1c
        /*004a*/ 	.short	(.L_15 - .L_14)


	//   ....[0]....
.L_14:
        /*004c*/ 	.word	0x00000060


	//   ....[1]....
        /*0050*/ 	.word	0x00000120


	//----- nvinfo : EIATTR_CBANK_PARAM_SIZE
	.align		4
.L_15:
        /*0054*/ 	.byte	0x03, 0x19
        /*0056*/ 	.short	0x0018


	//----- nvinfo : EIATTR_PARAM_CBANK
	.align		4
        /*0058*/ 	.byte	0x04, 0x0a
        /*005a*/ 	.short	(.L_17 - .L_16)
	.align		4
.L_16:
        /*005c*/ 	.word	index@(.nv.constant0._Z10kernel_addPiS_S_)
        /*0060*/ 	.short	0x0380
        /*0062*/ 	.short	0x0018


	//----- nvinfo : EIATTR_SW_WAR
	.align		4
.L_17:
        /*0064*/ 	.byte	0x04, 0x36
        /*0066*/ 	.short	(.L_19 - .L_18)
.L_18:
        /*0068*/ 	.word	0x00000008
.L_19:


//--------------------- .nv.callgraph             --------------------------
	.section	.nv.callgraph,"",@"SHT_CUDA_CALLGRAPH"
	.align	4
	.sectionentsize	8
	.align		4
        /*0000*/ 	.word	0x00000000
	.align		4
        /*0004*/ 	.word	0xffffffff
	.align		4
        /*0008*/ 	.word	0x00000000
	.align		4
        /*000c*/ 	.word	0xfffffffe
	.align		4
        /*0010*/ 	.word	0x00000000
	.align		4
        /*0014*/ 	.word	0xfffffffd
	.align		4
        /*0018*/ 	.word	0x00000000
	.align		4
        /*001c*/ 	.word	0xfffffffc


//--------------------- .text._Z10kernel_addPiS_S_ --------------------------
	.section	.text._Z10kernel_addPiS_S_,"ax",@progbits
	.align	128
        .global         _Z10kernel_addPiS_S_
        .type           _Z10kernel_addPiS_S_,@function
        .size           _Z10kernel_addPiS_S_,(.L_x_1 - _Z10kernel_addPiS_S_)
        .other          _Z10kernel_addPiS_S_,@"STO_CUDA_ENTRY STV_DEFAULT"
_Z10kernel_addPiS_S_:
.text._Z10kernel_addPiS_S_:
[----:B------:R-:W-:Y:S01]  /*0000*/  LDC R1, c[0x0][0x37c] ;  /* 0x0000df00ff017b82 */ /* 0x000fe20000000800 */
[----:B------:R-:W0:Y:S07]  /*0010*/  S2R R9, SR_TID.X ;  /* 0x0000000000097919 */ /* 0x000e2e0000002100 */
[----:B------:R-:W0:Y:S08]  /*0020*/  S2UR UR4, SR_CTAID.X ;  /* 0x00000000000479c3 */ /* 0x000e300000002500 */
[----:B------:R-:W0:Y:S02]  /*0030*/  LDC R0, c[0x0][0x360] ;  /* 0x0000d800ff007b82 */ /* 0x000e240000000800 */
[----:B0-----:R-:W-:-:S05]  /*0040*/  IMAD R9, R0, UR4, R9 ;  /* 0x0000000400097c24 */ /* 0x001fca000f8e0209 */
[----:B------:R-:W-:-:S13]  /*0050*/  ISETP.GT.AND P0, PT, R9, 0x3e7, PT ;  /* 0x000003e70900780c */ /* 0x000fda0003f04270 */
[----:B------:R-:W-:Y:S05]  /*0060*/  @P0 EXIT ;  /* 0x000000000000094d */ /* 0x000fea0003800000 */
[----:B------:R-:W0:Y:S01]  /*0070*/  LDC.64 R2, c[0x0][0x380] ;  /* 0x0000e000ff027b82 */ /* 0x000e220000000a00 */
[----:B------:R-:W1:Y:S07]  /*0080*/  LDCU.64 UR4, c[0x0][0x358] ;  /* 0x00006b00ff0477ac */ /* 0x000e6e0008000a00 */
[----:B------:R-:W2:Y:S08]  /*0090*/  LDC.64 R4, c[0x0][0x388] ;  /* 0x0000e200ff047b82 */ /* 0x000eb00000000a00 */
[----:B------:R-:W3:Y:S01]  /*00a0*/  LDC.64 R6, c[0x0][0x390] ;  /* 0x0000e400ff067b82 */ /* 0x000ee20000000a00 */
[----:B0-----:R-:W-:-:S06]  /*00b0*/  IMAD.WIDE R2, R9, 0x4, R2 ;  /* 0x0000000409027825 */ /* 0x001fcc00078e0202 */
[----:B-1----:R-:W4:Y:S01]  /*00c0*/  LDG.E R2, desc[UR4][R2.64] ;  /* 0x0000000402027981 */ /* 0x002f22000c1e1900 */
[----:B--2---:R-:W-:-:S06]  /*00d0*/  IMAD.WIDE R4, R9, 0x4, R4 ;  /* 0x0000000409047825 */ /* 0x004fcc00078e0204 */
[----:B------:R-:W4:Y:S01]  /*00e0*/  LDG.E R5, desc[UR4][R4.64] ;  /* 0x0000000404057981 */ /* 0x000f22000c1e1900 */
[----:B---3--:R-:W-:Y:S01]  /*00f0*/  IMAD.WIDE R6, R9, 0x4, R6 ;  /* 0x0000000409067825 */ /* 0x008fe200078e0206 */
[----:B----4-:R-:W-:-:S05]  /*0100*/  IADD3 R9, PT, PT, R2, R5, RZ ;  /* 0x0000000502097210 */ /* 0x010fca0007ffe0ff */
[----:B------:R-:W-:Y:S01]  /*0110*/  STG.E desc[UR4][R6.64], R9 ;  /* 0x0000000906007986 */ /* 0x000fe2000c101904 */
[----:B------:R-:W-:Y:S05]  /*0120*/  EXIT ;  /* 0x000000000000794d */ /* 0x000fea0003800000 */
.L_x_0:
[----:B------:R-:W-:-:S00]  /*0130*/  BRA `(.L_x_0) ;  /* 0xfffffffc00fc7947 */ /* 0x000fc0000383ffff */
[----:B------:R-:W-:-:S00]  /*0140*/  NOP ;  /* 0x0000000000007918 */ /* 0x000fc00000000000 */
        /* <DEDUP_REMOVED lines=11> */
.L_x_1:


//--------------------- .nv.shared.reserved.0     --------------------------
	.section	.nv.shared.reserved.0,"aw",@nobits
	.weak		__nv_reservedSMEM_offset_0_alias
	.size		__nv_reservedSMEM_offset_0_alias, 0, 64
	.other		__nv_reservedSMEM_offset_0_alias,@"STO_CUDA_RESERVED_SHARED STV_DEFAULT"
__nv_reservedSMEM_offset_0_alias:
	.zero		0
	.zero		64


//--------------------- .nv.constant0._Z10kernel_addPiS_S_ --------------------------
	.section	.nv.constant0._Z10kernel_addPiS_S_,"a",@progbits
	.sectionflags	@""
	.align	4
.nv.constant0._Z10kernel_addPiS_S_:
	.zero		920


//--------------------- SYMBOLS --------------------------

	.type		.nv.reservedSmem.offset0,@object
	.size		.nv.reservedSmem.offset0,0x4
